	.headerflags	@"EF_CUDA_TEXMODE_UNIFIED EF_CUDA_64BIT_ADDRESS EF_CUDA_ACCELERATORS EF_CUDA_SM90 EF_CUDA_VIRTUAL_SM(EF_CUDA_SM90)"
	.elftype	@"ET_EXEC"


//--------------------- .nv.info                  --------------------------
	.section	.nv.info,"",@"SHT_CUDA_INFO"
	.align	4


	//----- nvinfo : EIATTR_REGCOUNT
	.align		4
        /*0000*/ 	.byte	0x04, 0x2f
        /*0002*/ 	.short	(.L_1 - .L_0)
	.align		4
.L_0:
        /*0004*/ 	.word	index@(triton_poi_fused_add_convolution_mul_53)
        /*0008*/ 	.word	0x00000012


	//----- nvinfo : EIATTR_MIN_STACK_SIZE
	.align		4
.L_1:
        /*000c*/ 	.byte	0x04, 0x12
        /*000e*/ 	.short	(.L_3 - .L_2)
	.align		4
.L_2:
        /*0010*/ 	.word	index@(triton_poi_fused_add_convolution_mul_53)
        /*0014*/ 	.word	0x00000000


	//----- nvinfo : EIATTR_FRAME_SIZE
	.align		4
.L_3:
        /*0018*/ 	.byte	0x04, 0x11
        /*001a*/ 	.short	(.L_5 - .L_4)
	.align		4
.L_4:
        /*001c*/ 	.word	index@(triton_poi_fused_add_convolution_mul_53)
        /*0020*/ 	.word	0x00000000


	//----- nvinfo : EIATTR_MIN_STACK_SIZE
	.align		4
.L_5:
        /*0024*/ 	.byte	0x04, 0x12
        /*0026*/ 	.short	(.L_7 - .L_6)
	.align		4
.L_6:
        /*0028*/ 	.word	index@(triton_poi_fused_add_convolution_mul_53)
        /*002c*/ 	.word	0x00000000
.L_7:


//--------------------- .nv.info.triton_poi_fused_add_convolution_mul_53 --------------------------
	.section	.nv.info.triton_poi_fused_add_convolution_mul_53,"",@"SHT_CUDA_INFO"
	.sectionflags	@""
	.align	4


	//----- nvinfo : EIATTR_CUDA_API_VERSION
	.align		4
        /*0000*/ 	.byte	0x04, 0x37
        /*0002*/ 	.short	(.L_9 - .L_8)
.L_8:
        /*0004*/ 	.word	0x0000007c


	//----- nvinfo : EIATTR_KPARAM_INFO
	.align		4
.L_9:
        /*0008*/ 	.byte	0x04, 0x17
        /*000a*/ 	.short	(.L_11 - .L_10)
.L_10:
        /*000c*/ 	.word	0x00000000
        /*0010*/ 	.short	0x0003
        /*0012*/ 	.short	0x0018
        /*0014*/ 	.byte	0x00, 0xf0, 0x11, 0x00


	//----- nvinfo : EIATTR_KPARAM_INFO
	.align		4
.L_11:
        /*0018*/ 	.byte	0x04, 0x17
        /*001a*/ 	.short	(.L_13 - .L_12)
.L_12:
        /*001c*/ 	.word	0x00000000
        /*0020*/ 	.short	0x0002
        /*0022*/ 	.short	0x0010
        /*0024*/ 	.byte	0x00, 0xf4, 0x21, 0x00


	//----- nvinfo : EIATTR_KPARAM_INFO
	.align		4
.L_13:
        /*0028*/ 	.byte	0x04, 0x17
        /*002a*/ 	.short	(.L_15 - .L_14)
.L_14:
        /*002c*/ 	.word	0x00000000
        /*0030*/ 	.short	0x0001
        /*0032*/ 	.short	0x0008
        /*0034*/ 	.byte	0x00, 0xf4, 0x21, 0x00


	//----- nvinfo : EIATTR_KPARAM_INFO
	.align		4
.L_15:
        /*0038*/ 	.byte	0x04, 0x17
        /*003a*/ 	.short	(.L_17 - .L_16)
.L_16:
        /*003c*/ 	.word	0x00000000
        /*0040*/ 	.short	0x0000
        /*0042*/ 	.short	0x0000
        /*0044*/ 	.byte	0x00, 0xf4, 0x21, 0x00


	//----- nvinfo : EIATTR_SPARSE_MMA_MASK
	.align		4
.L_17:
        /*0048*/ 	.byte	0x03, 0x50
        /*004a*/ 	.short	0x0000


	//----- nvinfo : EIATTR_MAXREG_COUNT
	.align		4
        /*004c*/ 	.byte	0x03, 0x1b
        /*004e*/ 	.short	0x00ff


	//----- nvinfo : EIATTR_EXIT_INSTR_OFFSETS
	.align		4
        /*0050*/ 	.byte	0x04, 0x1c
        /*0052*/ 	.short	(.L_19 - .L_18)


	//   ....[0]....
.L_18:
        /*0054*/ 	.word	0x000001c0


	//   ....[1]....
        /*0058*/ 	.word	0x000001e0


	//----- nvinfo : EIATTR_REQNTID
	.align		4
.L_19:
        /*005c*/ 	.byte	0x04, 0x10
        /*005e*/ 	.short	(.L_21 - .L_20)
.L_20:
        /*0060*/ 	.word	0x00000100
        /*0064*/ 	.word	0x00000001
        /*0068*/ 	.word	0x00000001


	//----- nvinfo : EIATTR_CBANK_PARAM_SIZE
	.align		4
.L_21:
        /*006c*/ 	.byte	0x03, 0x19
        /*006e*/ 	.short	0x001c


	//----- nvinfo : EIATTR_PARAM_CBANK
	.align		4
        /*0070*/ 	.byte	0x04, 0x0a
        /*0072*/ 	.short	(.L_23 - .L_22)
	.align		4
.L_22:
        /*0074*/ 	.word	index@(.nv.constant0.triton_poi_fused_add_convolution_mul_53)
        /*0078*/ 	.short	0x0210
        /*007a*/ 	.short	0x001c


	//----- nvinfo : EIATTR_SW_WAR
	.align		4
.L_23:
        /*007c*/ 	.byte	0x04, 0x36
        /*007e*/ 	.short	(.L_25 - .L_24)
.L_24:
        /*0080*/ 	.word	0x00000008
.L_25:


//--------------------- .nv.callgraph             --------------------------
	.section	.nv.callgraph,"",@"SHT_CUDA_CALLGRAPH"
	.align	4
	.sectionentsize	8
	.align		4
        /*0000*/ 	.word	0x00000000
	.align		4
        /*0004*/ 	.word	0xffffffff
	.align		4
        /*0008*/ 	.word	0x00000000
	.align		4
        /*000c*/ 	.word	0xfffffffe
	.align		4
        /*0010*/ 	.word	0x00000000
	.align		4
        /*0014*/ 	.word	0xfffffffd
	.align		4
        /*0018*/ 	.word	0x00000000
	.align		4
        /*001c*/ 	.word	0xfffffffc


//--------------------- .text.triton_poi_fused_add_convolution_mul_53 --------------------------
	.section	.text.triton_poi_fused_add_convolution_mul_53,"ax",@progbits
	.align	128
        .global         triton_poi_fused_add_convolution_mul_53
        .type           triton_poi_fused_add_convolution_mul_53,@function
        .size           triton_poi_fused_add_convolution_mul_53,(.L_x_1 - triton_poi_fused_add_convolution_mul_53)
        .other          triton_poi_fused_add_convolution_mul_53,@"STO_CUDA_ENTRY STV_DEFAULT"
triton_poi_fused_add_convolution_mul_53:
.text.triton_poi_fused_add_convolution_mul_53:
[----:B------:R-:W0:Y:S02]  /*0000*/  LDC R1, c[0x0][0x28] ;  /* 0x00000a00ff017b82 */ /* 0x000e240000000800 */
[----:B------:R-:W1:Y:S01]  /*0010*/  S2R R0, SR_TID.X ;  /* 0x0000000000007919 */ /* 0x000e620000002100 */
[----:B------:R-:W2:Y:S01]  /*0020*/  LDC.64 R4, c[0x0][0x218] ;  /* 0x00008600ff047b82 */ /* 0x000ea20000000a00 */
[----:B------:R-:W-:Y:S01]  /*0030*/  CS2R R12, SRZ ;  /* 0x00000000000c7805 */ /* 0x000fe2000001ff00 */
[----:B------:R-:W-:Y:S01]  /*0040*/  ULDC.64 UR4, c[0x0][0x208] ;  /* 0x0000820000047ab9 */ /* 0x000fe20000000a00 */
[----:B------:R-:W3:Y:S05]  /*0050*/  S2R R9, SR_CTAID.X ;  /* 0x0000000000097919 */ /* 0x000eea0000002500 */
[----:B------:R-:W4:Y:S08]  /*0060*/  LDC.64 R2, c[0x0][0x210] ;  /* 0x00008400ff027b82 */ /* 0x000f300000000a00 */
[----:B------:R-:W5:Y:S01]  /*0070*/  LDC.64 R6, c[0x0][0x220] ;  /* 0x00008800ff067b82 */ /* 0x000f620000000a00 */
[----:B-1----:R-:W-:-:S04]  /*0080*/  SHF.L.U32 R0, R0, 0x1, RZ ;  /* 0x0000000100007819 */ /* 0x002fc800000006ff */
[----:B------:R-:W-:-:S04]  /*0090*/  LOP3.LUT R0, R0, 0x1fe, RZ, 0xc0, !PT ;  /* 0x000001fe00007812 */ /* 0x000fc800078ec0ff */
[----:B---3--:R-:W-:-:S04]  /*00a0*/  LEA R9, R9, R0, 0x9 ;  /* 0x0000000009097211 */ /* 0x008fc800078e48ff */
[C---:B------:R-:W-:Y:S01]  /*00b0*/  ISETP.GE.AND P0, PT, R9.reuse, 0x18e200, PT ;  /* 0x0018e2000900780c */ /* 0x040fe20003f06270 */
[----:B------:R-:W-:-:S04]  /*00c0*/  IMAD.HI R0, R9, 0x7e07e07f, RZ ;  /* 0x7e07e07f09007827 */ /* 0x000fc800078e02ff */
[----:B----4-:R-:W-:Y:S01]  /*00d0*/  IMAD.WIDE R2, R9, 0x4, R2 ;  /* 0x0000000409027825 */ /* 0x010fe200078e0202 */
[----:B------:R-:W-:-:S03]  /*00e0*/  SHF.R.U32.HI R11, RZ, 0x1f, R0 ;  /* 0x0000001fff0b7819 */ /* 0x000fc60000011600 */
[----:B-----5:R-:W-:Y:S01]  /*00f0*/  IMAD.WIDE R6, R9, 0x4, R6 ;  /* 0x0000000409067825 */ /* 0x020fe200078e0206 */
[----:B------:R-:W-:-:S05]  /*0100*/  LEA.HI.SX32 R0, R0, R11, 0x16 ;  /* 0x0000000b00007211 */ /* 0x000fca00078fb2ff */
[----:B------:R-:W-:-:S04]  /*0110*/  IMAD R11, R0, -0x820, R9 ;  /* 0xfffff7e0000b7824 */ /* 0x000fc800078e0209 */
[----:B--2---:R-:W-:Y:S01]  /*0120*/  IMAD.WIDE R4, R11, 0x4, R4 ;  /* 0x000000040b047825 */ /* 0x004fe200078e0204 */
[----:B------:R-:W-:Y:S02]  /*0130*/  CS2R R10, SRZ ;  /* 0x00000000000a7805 */ /* 0x000fe4000001ff00 */
[----:B------:R-:W-:Y:S02]  /*0140*/  CS2R R8, SRZ ;  /* 0x0000000000087805 */ /* 0x000fe4000001ff00 */
[----:B------:R-:W2:Y:S04]  /*0150*/  @!P0 LDG.E.EL.64 R12, desc[UR4][R4.64] ;  /* 0x00000004040c8981 */ /* 0x000ea8000c2e1b00 */
[----:B------:R-:W2:Y:S04]  /*0160*/  @!P0 LDG.E.64 R10, desc[UR4][R2.64] ;  /* 0x00000004020a8981 */ /* 0x000ea8000c1e1b00 */
[----:B------:R-:W3:Y:S01]  /*0170*/  @!P0 LDG.E.64 R8, desc[UR4][R6.64] ;  /* 0x0000000406088981 */ /* 0x000ee2000c1e1b00 */
[----:B--2---:R-:W-:Y:S01]  /*0180*/  FADD R15, R12, R10 ;  /* 0x0000000a0c0f7221 */ /* 0x004fe20000000000 */
[----:B------:R-:W-:-:S03]  /*0190*/  FADD R0, R13, R11 ;  /* 0x0000000b0d007221 */ /* 0x000fc60000000000 */
[----:B---3--:R-:W-:Y:S01]  /*01a0*/  FADD R8, R15, R8 ;  /* 0x000000080f087221 */ /* 0x008fe20000000000 */
[----:B------:R-:W-:Y:S01]  /*01b0*/  FADD R9, R0, R9 ;  /* 0x0000000900097221 */ /* 0x000fe20000000000 */
[----:B------:R-:W-:Y:S06]  /*01c0*/  @P0 EXIT ;  /* 0x000000000000094d */ /* 0x000fec0003800000 */
[----:B------:R-:W-:Y:S01]  /*01d0*/  STG.E.64 desc[UR4][R2.64], R8 ;  /* 0x0000000802007986 */ /* 0x000fe2000c101b04 */
[----:B------:R-:W-:Y:S05]  /*01e0*/  EXIT ;  /* 0x000000000000794d */ /* 0x000fea0003800000 */
.L_x_0:
[----:B------:R-:W-:-:S00]  /*01f0*/  BRA `(.L_x_0) ;  /* 0xfffffffc00fc7947 */ /* 0x000fc0000383ffff */
[----:B------:R-:W-:-:S00]  /*0200*/  NOP ;  /* 0x0000000000007918 */ /* 0x000fc00000000000 */
[----:B------:R-:W-:-:S00]  /*0210*/  NOP ;  /* 0x0000000000007918 */ /* 0x000fc00000000000 */
[----:B------:R-:W-:-:S00]  /*0220*/  NOP ;  /* 0x0000000000007918 */ /* 0x000fc00000000000 */
[----:B------:R-:W-:-:S00]  /*0230*/  NOP ;  /* 0x0000000000007918 */ /* 0x000fc00000000000 */
[----:B------:R-:W-:-:S00]  /*0240*/  NOP ;  /* 0x0000000000007918 */ /* 0x000fc00000000000 */
[----:B------:R-:W-:-:S00]  /*0250*/  NOP ;  /* 0x0000000000007918 */ /* 0x000fc00000000000 */
[----:B------:R-:W-:-:S00]  /*0260*/  NOP ;  /* 0x0000000000007918 */ /* 0x000fc00000000000 */
[----:B------:R-:W-:-:S00]  /*0270*/  NOP ;  /* 0x0000000000007918 */ /* 0x000fc00000000000 */
.L_x_1:


//--------------------- .nv.constant0.triton_poi_fused_add_convolution_mul_53 --------------------------
	.section	.nv.constant0.triton_poi_fused_add_convolution_mul_53,"a",@progbits
	.sectionflags	@""
	.align	4
.nv.constant0.triton_poi_fused_add_convolution_mul_53:
	.zero		556
